//
// Generated by NVIDIA NVVM Compiler
//
// Compiler Build ID: CL-36424714
// Cuda compilation tools, release 13.0, V13.0.88
// Based on NVVM 20.0.0
//

.version 9.0
.target sm_100
.address_size 64

	// .globl	_Z20F_log_softmax_kernelPfS_
.global .align 4 .b8 x[256];
.global .align 4 .b8 row_mean[32];
.global .align 4 .b8 x_shifted[256];
.global .align 4 .b8 exp_x[256];
.global .align 4 .b8 row_sum[32];
.global .align 4 .b8 log_sum[32];
.global .align 4 .b8 result[256];

.visible .entry _Z20F_log_softmax_kernelPfS_(
	.param .u64 .ptr .align 1 _Z20F_log_softmax_kernelPfS__param_0,
	.param .u64 .ptr .align 1 _Z20F_log_softmax_kernelPfS__param_1
)
{
	.reg .pred 	%p<17>;
	.reg .b32 	%r<13>;
	.reg .b32 	%f<47>;
	.reg .b64 	%rd<58>;

	ld.param.u64 	%rd3, [_Z20F_log_softmax_kernelPfS__param_0];
	ld.param.u64 	%rd4, [_Z20F_log_softmax_kernelPfS__param_1];
	mov.u32 	%r3, %tid.y;
	mov.u32 	%r4, %ctaid.y;
	mov.u32 	%r5, %ntid.y;
	mad.lo.s32 	%r1, %r4, %r5, %r3;
	mov.u32 	%r6, %tid.x;
	mov.u32 	%r7, %ctaid.x;
	mov.u32 	%r8, %ntid.x;
	mad.lo.s32 	%r2, %r7, %r8, %r6;
	setp.lt.u32 	%p4, %r1, 8;
	setp.lt.s32 	%p5, %r2, 8;
	and.pred  	%p1, %p4, %p5;
	mul.wide.u32 	%rd5, %r1, 32;
	mov.u64 	%rd6, x;
	add.s64 	%rd1, %rd6, %rd5;
	mul.wide.s32 	%rd7, %r2, 4;
	add.s64 	%rd2, %rd1, %rd7;
	not.pred 	%p6, %p1;
	@%p6 bra 	$L__BB0_2;
	cvta.to.global.u64 	%rd8, %rd3;
	shl.b32 	%r9, %r1, 3;
	add.s32 	%r10, %r9, %r2;
	mul.wide.s32 	%rd9, %r10, 4;
	add.s64 	%rd10, %rd8, %rd9;
	ld.global.f32 	%f1, [%rd10];
	st.global.f32 	[%rd2], %f1;
$L__BB0_2:
	setp.lt.u32 	%p7, %r1, 8;
	setp.eq.s32 	%p8, %r2, 0;
	and.pred  	%p2, %p8, %p7;
	not.pred 	%p9, %p2;
	@%p9 bra 	$L__BB0_4;
	ld.global.f32 	%f2, [%rd1];
	add.f32 	%f3, %f2, 0f00000000;
	ld.global.f32 	%f4, [%rd1+4];
	add.f32 	%f5, %f3, %f4;
	ld.global.f32 	%f6, [%rd1+8];
	add.f32 	%f7, %f5, %f6;
	ld.global.f32 	%f8, [%rd1+12];
	add.f32 	%f9, %f7, %f8;
	ld.global.f32 	%f10, [%rd1+16];
	add.f32 	%f11, %f9, %f10;
	ld.global.f32 	%f12, [%rd1+20];
	add.f32 	%f13, %f11, %f12;
	ld.global.f32 	%f14, [%rd1+24];
	add.f32 	%f15, %f13, %f14;
	ld.global.f32 	%f16, [%rd1+28];
	add.f32 	%f17, %f15, %f16;
	mul.wide.u32 	%rd11, %r1, 4;
	mov.u64 	%rd12, row_mean;
	add.s64 	%rd13, %rd12, %rd11;
	st.global.f32 	[%rd13], %f17;
$L__BB0_4:
	setp.lt.u32 	%p10, %r1, 8;
	setp.lt.s32 	%p11, %r2, 1;
	and.pred  	%p3, %p10, %p11;
	not.pred 	%p12, %p3;
	@%p12 bra 	$L__BB0_6;
	mul.wide.u32 	%rd14, %r1, 4;
	mov.u64 	%rd15, row_mean;
	add.s64 	%rd16, %rd15, %rd14;
	add.s64 	%rd18, %rd16, %rd7;
	ld.global.f32 	%f18, [%rd18];
	mul.f32 	%f19, %f18, 0f3E000000;
	st.global.f32 	[%rd18], %f19;
$L__BB0_6:
	@%p6 bra 	$L__BB0_8;
	ld.global.f32 	%f20, [%rd2];
	mul.wide.u32 	%rd19, %r1, 4;
	mov.u64 	%rd20, row_mean;
	add.s64 	%rd21, %rd20, %rd19;
	ld.global.f32 	%f21, [%rd21];
	sub.f32 	%f22, %f20, %f21;
	mov.u64 	%rd23, x_shifted;
	add.s64 	%rd24, %rd23, %rd5;
	add.s64 	%rd26, %rd24, %rd7;
	st.global.f32 	[%rd26], %f22;
	mul.f32 	%f23, %f22, 0f3FB8AA3B;
	ex2.approx.f32 	%f24, %f23;
	mov.u64 	%rd27, exp_x;
	add.s64 	%rd28, %rd27, %rd5;
	add.s64 	%rd29, %rd28, %rd7;
	st.global.f32 	[%rd29], %f24;
$L__BB0_8:
	@%p9 bra 	$L__BB0_10;
	mov.u64 	%rd31, exp_x;
	add.s64 	%rd32, %rd31, %rd5;
	ld.global.f32 	%f25, [%rd32];
	add.f32 	%f26, %f25, 0f00000000;
	ld.global.f32 	%f27, [%rd32+4];
	add.f32 	%f28, %f26, %f27;
	ld.global.f32 	%f29, [%rd32+8];
	add.f32 	%f30, %f28, %f29;
	ld.global.f32 	%f31, [%rd32+12];
	add.f32 	%f32, %f30, %f31;
	ld.global.f32 	%f33, [%rd32+16];
	add.f32 	%f34, %f32, %f33;
	ld.global.f32 	%f35, [%rd32+20];
	add.f32 	%f36, %f34, %f35;
	ld.global.f32 	%f37, [%rd32+24];
	add.f32 	%f38, %f36, %f37;
	ld.global.f32 	%f39, [%rd32+28];
	add.f32 	%f40, %f38, %f39;
	mul.wide.u32 	%rd33, %r1, 4;
	mov.u64 	%rd34, row_sum;
	add.s64 	%rd35, %rd34, %rd33;
	st.global.f32 	[%rd35], %f40;
$L__BB0_10:
	@%p12 bra 	$L__BB0_12;
	mul.wide.u32 	%rd36, %r1, 4;
	mov.u64 	%rd37, row_sum;
	add.s64 	%rd38, %rd37, %rd36;
	add.s64 	%rd40, %rd38, %rd7;
	ld.global.f32 	%f41, [%rd40];
	lg2.approx.f32 	%f42, %f41;
	mul.f32 	%f43, %f42, 0f3F317218;
	mov.u64 	%rd41, log_sum;
	add.s64 	%rd42, %rd41, %rd36;
	add.s64 	%rd43, %rd42, %rd7;
	st.global.f32 	[%rd43], %f43;
$L__BB0_12:
	@%p6 bra 	$L__BB0_14;
	mov.u64 	%rd45, x_shifted;
	add.s64 	%rd46, %rd45, %rd5;
	add.s64 	%rd48, %rd46, %rd7;
	ld.global.f32 	%f44, [%rd48];
	mul.wide.u32 	%rd49, %r1, 4;
	mov.u64 	%rd50, log_sum;
	add.s64 	%rd51, %rd50, %rd49;
	ld.global.f32 	%f45, [%rd51];
	sub.f32 	%f46, %f44, %f45;
	mov.u64 	%rd52, result;
	add.s64 	%rd53, %rd52, %rd5;
	add.s64 	%rd54, %rd53, %rd7;
	st.global.f32 	[%rd54], %f46;
	shl.b32 	%r11, %r1, 3;
	add.s32 	%r12, %r11, %r2;
	cvta.to.global.u64 	%rd55, %rd4;
	mul.wide.s32 	%rd56, %r12, 4;
	add.s64 	%rd57, %rd55, %rd56;
	st.global.f32 	[%rd57], %f46;
$L__BB0_14:
	ret;

}


// ===== COMPILED SASS (sm_100) =====

	.target	sm_100

	.elftype	@"ET_EXEC"


//--------------------- .note.nv.tkinfo           --------------------------
	.section	.note.nv.tkinfo,"",@"SHT_NOTE"
	.sectionflags	@"SHF_NOTE_NV_TKINFO"
	.tkinfo
        /*0018*/ 	.word	0x00000002
        /*0030*/ 	.string	""
        /*0030*/ 	.string	"ptxas"
        /*0030*/ 	.string	"Cuda compilation tools, release 13.0, V13.0.88"
        /*0030*/ 	.string	"Build cuda_13.0.r13.0/compiler.36424714_0"
        /*0030*/ 	.string	"-arch sm_100 -m 64 "



//--------------------- .note.nv.cuinfo           --------------------------
	.section	.note.nv.cuinfo,"",@"SHT_NOTE"
	.sectionflags	@"SHF_NOTE_NV_CUINFO"
        /*0018*/ 	.short	0x0002
        /*001a*/ 	.short	0x0064
        /*001c*/ 	.short	0x0082
	.zero		2


//--------------------- .nv.info                  --------------------------
	.section	.nv.info,"",@"SHT_CUDA_INFO"
	.align	4


	//----- nvinfo : EIATTR_REGCOUNT
	.align		4
        /*0000*/ 	.byte	0x04, 0x2f
        /*0002*/ 	.short	(.L_8 - .L_7)
	.align		4
.L_7:
        /*0004*/ 	.word	index@(_Z20F_log_softmax_kernelPfS_)
        /*0008*/ 	.word	0x0000001c


	//----- nvinfo : EIATTR_FRAME_SIZE
	.align		4
.L_8:
        /*000c*/ 	.byte	0x04, 0x11
        /*000e*/ 	.short	(.L_10 - .L_9)
	.align		4
.L_9:
        /*0010*/ 	.word	index@(_Z20F_log_softmax_kernelPfS_)
        /*0014*/ 	.word	0x00000000


	//----- nvinfo : EIATTR_MIN_STACK_SIZE
	.align		4
.L_10:
        /*0018*/ 	.byte	0x04, 0x12
        /*001a*/ 	.short	(.L_12 - .L_11)
	.align		4
.L_11:
        /*001c*/ 	.word	index@(_Z20F_log_softmax_kernelPfS_)
        /*0020*/ 	.word	0x00000000
.L_12:


//--------------------- .nv.compat                --------------------------
	.section	.nv.compat,"",@"SHT_CUDA_COMPAT_INFO"
	.align	4
        /*0000*/ 	.byte	0x02, 0x09, 0x00, 0x00, 0x02, 0x02, 0x01, 0x00, 0x02, 0x05, 0x05, 0x00, 0x03, 0x07, 0x01, 0x01
        /*0010*/ 	.byte	0x02, 0x03, 0x00, 0x00, 0x02, 0x06, 0x01, 0x00, 0x04, 0x0b, 0x08, 0x00, 0x01, 0x00, 0x00, 0x00
        /*0020*/ 	.byte	0x00, 0x00, 0x00, 0x00


//--------------------- .nv.info._Z20F_log_softmax_kernelPfS_ --------------------------
	.section	.nv.info._Z20F_log_softmax_kernelPfS_,"",@"SHT_CUDA_INFO"
	.sectionflags	@""
	.align	4


	//----- nvinfo : EIATTR_CUDA_API_VERSION
	.align		4
        /*0000*/ 	.byte	0x04, 0x37
        /*0002*/ 	.short	(.L_14 - .L_13)
.L_13:
        /*0004*/ 	.word	0x00000082


	//----- nvinfo : EIATTR_KPARAM_INFO
	.align		4
.L_14:
        /*0008*/ 	.byte	0x04, 0x17
        /*000a*/ 	.short	(.L_16 - .L_15)
.L_15:
        /*000c*/ 	.word	0x00000000
        /*0010*/ 	.short	0x0001
        /*0012*/ 	.short	0x0008
        /*0014*/ 	.byte	0x00, 0xf5, 0x21, 0x00


	//----- nvinfo : EIATTR_KPARAM_INFO
	.align		4
.L_16:
        /*0018*/ 	.byte	0x04, 0x17
        /*001a*/ 	.short	(.L_18 - .L_17)
.L_17:
        /*001c*/ 	.word	0x00000000
        /*0020*/ 	.short	0x0000
        /*0022*/ 	.short	0x0000
        /*0024*/ 	.byte	0x00, 0xf5, 0x21, 0x00


	//----- nvinfo : EIATTR_SPARSE_MMA_MASK
	.align		4
.L_18:
        /*0028*/ 	.byte	0x03, 0x50
        /*002a*/ 	.short	0x0000


	//----- nvinfo : EIATTR_MAXREG_COUNT
	.align		4
        /*002c*/ 	.byte	0x03, 0x1b
        /*002e*/ 	.short	0x00ff


	//----- nvinfo : EIATTR_MERCURY_ISA_VERSION
	.align		4
        /*0030*/ 	.byte	0x03, 0x5f
        /*0032*/ 	.short	0x0101


	//----- nvinfo : EIATTR_VRC_CTA_INIT_COUNT
	.align		4
        /*0034*/ 	.byte	0x02, 0x4a
	.zero		1
	.zero		1


	//----- nvinfo : EIATTR_EXIT_INSTR_OFFSETS
	.align		4
        /*0038*/ 	.byte	0x04, 0x1c
        /*003a*/ 	.short	(.L_20 - .L_19)


	//   ....[0]....
.L_19:
        /*003c*/ 	.word	0x000006e0


	//   ....[1]....
        /*0040*/ 	.word	0x000007f0


	//----- nvinfo : EIATTR_CRS_STACK_SIZE
	.align		4
.L_20:
        /*0044*/ 	.byte	0x04, 0x1e
        /*0046*/ 	.short	(.L_22 - .L_21)
.L_21:
        /*0048*/ 	.word	0x00000000


	//----- nvinfo : EIATTR_CBANK_PARAM_SIZE
	.align		4
.L_22:
        /*004c*/ 	.byte	0x03, 0x19
        /*004e*/ 	.short	0x0010


	//----- nvinfo : EIATTR_PARAM_CBANK
	.align		4
        /*0050*/ 	.byte	0x04, 0x0a
        /*0052*/ 	.short	(.L_24 - .L_23)
	.align		4
.L_23:
        /*0054*/ 	.word	index@(.nv.constant0._Z20F_log_softmax_kernelPfS_)
        /*0058*/ 	.short	0x0380
        /*005a*/ 	.short	0x0010


	//----- nvinfo : EIATTR_SW_WAR
	.align		4
.L_24:
        /*005c*/ 	.byte	0x04, 0x36
        /*005e*/ 	.short	(.L_26 - .L_25)
.L_25:
        /*0060*/ 	.word	0x00000008
.L_26:


//--------------------- .nv.callgraph             --------------------------
	.section	.nv.callgraph,"",@"SHT_CUDA_CALLGRAPH"
	.align	4
	.sectionentsize	8
	.align		4
        /*0000*/ 	.word	0x00000000
	.align		4
        /*0004*/ 	.word	0xffffffff
	.align		4
        /*0008*/ 	.word	0x00000000
	.align		4
        /*000c*/ 	.word	0xfffffffe
	.align		4
        /*0010*/ 	.word	0x00000000
	.align		4
        /*0014*/ 	.word	0xfffffffd
	.align		4
        /*0018*/ 	.word	0x00000000
	.align		4
        /*001c*/ 	.word	0xfffffffc


//--------------------- .nv.constant4             --------------------------
	.section	.nv.constant4,"a",@progbits
	.align	8
	.align		8
.nv.constant4:
        /*0000*/ 	.dword	x
	.align		8
        /*0008*/ 	.dword	row_mean
	.align		8
        /*0010*/ 	.dword	x_shifted
	.align		8
        /*0018*/ 	.dword	exp_x
	.align		8
        /*0020*/ 	.dword	row_sum
	.align		8
        /*0028*/ 	.dword	log_sum
	.align		8
        /*0030*/ 	.dword	result


//--------------------- .text._Z20F_log_softmax_kernelPfS_ --------------------------
	.section	.text._Z20F_log_softmax_kernelPfS_,"ax",@progbits
	.align	128
        .global         _Z20F_log_softmax_kernelPfS_
        .type           _Z20F_log_softmax_kernelPfS_,@function
        .size           _Z20F_log_softmax_kernelPfS_,(.L_x_7 - _Z20F_log_softmax_kernelPfS_)
        .other          _Z20F_log_softmax_kernelPfS_,@"STO_CUDA_ENTRY STV_DEFAULT"
_Z20F_log_softmax_kernelPfS_:
.text._Z20F_log_softmax_kernelPfS_:
[----:B------:R-:W-:Y:S01]  /*0000*/  LDC R1, c[0x0][0x37c] ;  /* 0x0000df00ff017b82 */ /* 0x000fe20000000800 */
[----:B------:R-:W0:Y:S07]  /*0010*/  S2R R0, SR_TID.X ;  /* 0x0000000000007919 */ /* 0x000e2e0000002100 */
[----:B------:R-:W1:Y:S01]  /*0020*/  LDC R2, c[0x0][0x364] ;  /* 0x0000d900ff027b82 */ /* 0x000e620000000800 */
[----:B------:R-:W1:Y:S07]  /*0030*/  S2R R3, SR_TID.Y ;  /* 0x0000000000037919 */ /* 0x000e6e0000002200 */
[----:B------:R-:W0:Y:S08]  /*0040*/  S2UR UR5, SR_CTAID.X ;  /* 0x00000000000579c3 */ /* 0x000e300000002500 */
[----:B------:R-:W0:Y:S08]  /*0050*/  LDC R5, c[0x0][0x360] ;  /* 0x0000d800ff057b82 */ /* 0x000e300000000800 */
[----:B------:R-:W1:Y:S08]  /*0060*/  S2UR UR4, SR_CTAID.Y ;  /* 0x00000000000479c3 */ /* 0x000e700000002600 */
[----:B------:R-:W2:Y:S01]  /*0070*/  LDC.64 R10, c[0x4][RZ] ;  /* 0x01000000ff0a7b82 */ /* 0x000ea20000000a00 */
[----:B0-----:R-:W-:-:S05]  /*0080*/  IMAD R0, R5, UR5, R0 ;  /* 0x0000000505007c24 */ /* 0x001fca000f8e0200 */
[----:B------:R-:W-:Y:S01]  /*0090*/  ISETP.GE.AND P0, PT, R0, 0x8, PT ;  /* 0x000000080000780c */ /* 0x000fe20003f06270 */
[----:B-1----:R-:W-:Y:S01]  /*00a0*/  IMAD R3, R2, UR4, R3 ;  /* 0x0000000402037c24 */ /* 0x002fe2000f8e0203 */
[----:B------:R-:W0:Y:S04]  /*00b0*/  LDCU.64 UR4, c[0x0][0x358] ;  /* 0x00006b00ff0477ac */ /* 0x000e280008000a00 */
[----:B------:R-:W-:-:S13]  /*00c0*/  ISETP.LT.U32.AND P0, PT, R3, 0x8, !P0 ;  /* 0x000000080300780c */ /* 0x000fda0004701070 */
[----:B------:R-:W1:Y:S01]  /*00d0*/  @P0 LDC.64 R6, c[0x0][0x380] ;  /* 0x0000e000ff060b82 */ /* 0x000e620000000a00 */
[----:B------:R-:W-:-:S05]  /*00e0*/  @P0 LEA R5, R3, R0, 0x3 ;  /* 0x0000000003050211 */ /* 0x000fca00078e18ff */
[----:B-1----:R-:W-:-:S06]  /*00f0*/  @P0 IMAD.WIDE R6, R5, 0x4, R6 ;  /* 0x0000000405060825 */ /* 0x002fcc00078e0206 */
[----:B0-----:R-:W3:Y:S01]  /*0100*/  @P0 LDG.E R7, desc[UR4][R6.64] ;  /* 0x0000000406070981 */ /* 0x001ee2000c1e1900 */
[C---:B------:R-:W-:Y:S01]  /*0110*/  ISETP.GE.U32.AND P1, PT, R3.reuse, 0x8, PT ;  /* 0x000000080300780c */ /* 0x040fe20003f26070 */
[----:B--2---:R-:W-:-:S03]  /*0120*/  IMAD.WIDE.U32 R10, R3, 0x20, R10 ;  /* 0x00000020030a7825 */ /* 0x004fc600078e000a */
[C---:B------:R-:W-:Y:S01]  /*0130*/  ISETP.EQ.AND P1, PT, R0.reuse, RZ, !P1 ;  /* 0x000000ff0000720c */ /* 0x040fe20004f22270 */
[C---:B------:R-:W-:Y:S01]  /*0140*/  IMAD.WIDE R4, R0.reuse, 0x4, R10 ;  /* 0x0000000400047825 */ /* 0x040fe200078e020a */
[----:B------:R-:W-:-:S04]  /*0150*/  ISETP.GE.AND P2, PT, R0, 0x1, PT ;  /* 0x000000010000780c */ /* 0x000fc80003f46270 */
[----:B------:R-:W-:-:S13]  /*0160*/  ISETP.LT.U32.AND P2, PT, R3, 0x8, !P2 ;  /* 0x000000080300780c */ /* 0x000fda0005741070 */
[----:B------:R-:W0:Y:S01]  /*0170*/  @P2 LDC.64 R8, c[0x4][0x8] ;  /* 0x01000200ff082b82 */ /* 0x000e220000000a00 */
[----:B---3--:R1:W-:Y:S04]  /*0180*/  @P0 STG.E desc[UR4][R4.64], R7 ;  /* 0x0000000704000986 */ /* 0x0083e8000c101904 */
[----:B------:R-:W2:Y:S04]  /*0190*/  @P1 LDG.E R2, desc[UR4][R10.64] ;  /* 0x000000040a021981 */ /* 0x000ea8000c1e1900 */
[----:B------:R-:W3:Y:S04]  /*01a0*/  @P1 LDG.E R13, desc[UR4][R10.64+0x4] ;  /* 0x000004040a0d1981 */ /* 0x000ee8000c1e1900 */
[----:B------:R-:W4:Y:S01]  /*01b0*/  @P1 LDG.E R15, desc[UR4][R10.64+0x8] ;  /* 0x000008040a0f1981 */ /* 0x000f22000c1e1900 */
[----:B-1----:R-:W1:Y:S03]  /*01c0*/  @P1 LDC.64 R6, c[0x4][0x8] ;  /* 0x01000200ff061b82 */ /* 0x002e660000000a00 */
[----:B------:R-:W5:Y:S04]  /*01d0*/  @P1 LDG.E R17, desc[UR4][R10.64+0xc] ;  /* 0x00000c040a111981 */ /* 0x000f68000c1e1900 */
[----:B------:R-:W5:Y:S04]  /*01e0*/  @P1 LDG.E R19, desc[UR4][R10.64+0x10] ;  /* 0x000010040a131981 */ /* 0x000f68000c1e1900 */
[----:B------:R-:W5:Y:S04]  /*01f0*/  @P1 LDG.E R21, desc[UR4][R10.64+0x14] ;  /* 0x000014040a151981 */ /* 0x000f68000c1e1900 */
[----:B------:R-:W5:Y:S04]  /*0200*/  @P1 LDG.E R23, desc[UR4][R10.64+0x18] ;  /* 0x000018040a171981 */ /* 0x000f68000c1e1900 */
[----:B------:R-:W5:Y:S01]  /*0210*/  @P1 LDG.E R25, desc[UR4][R10.64+0x1c] ;  /* 0x00001c040a191981 */ /* 0x000f62000c1e1900 */
[----:B0-----:R-:W-:-:S04]  /*0220*/  @P2 IMAD.WIDE.U32 R8, R3, 0x4, R8 ;  /* 0x0000000403082825 */ /* 0x001fc800078e0008 */
[----:B-1----:R-:W-:-:S04]  /*0230*/  @P1 IMAD.WIDE.U32 R6, R3, 0x4, R6 ;  /* 0x0000000403061825 */ /* 0x002fc800078e0006 */
[----:B------:R-:W-:-:S04]  /*0240*/  @P2 IMAD.WIDE R8, R0, 0x4, R8 ;  /* 0x0000000400082825 */ /* 0x000fc800078e0208 */
[----:B--2---:R-:W-:-:S04]  /*0250*/  @P1 FADD R2, RZ, R2 ;  /* 0x00000002ff021221 */ /* 0x004fc80000000000 */
[----:B---3--:R-:W-:-:S04]  /*0260*/  @P1 FADD R2, R2, R13 ;  /* 0x0000000d02021221 */ /* 0x008fc80000000000 */
[----:B----4-:R-:W-:-:S04]  /*0270*/  @P1 FADD R2, R2, R15 ;  /* 0x0000000f02021221 */ /* 0x010fc80000000000 */
[----:B-----5:R-:W-:-:S04]  /*0280*/  @P1 FADD R2, R2, R17 ;  /* 0x0000001102021221 */ /* 0x020fc80000000000 */
[----:B------:R-:W-:-:S04]  /*0290*/  @P1 FADD R2, R2, R19 ;  /* 0x0000001302021221 */ /* 0x000fc80000000000 */
[----:B------:R-:W-:-:S04]  /*02a0*/  @P1 FADD R2, R2, R21 ;  /* 0x0000001502021221 */ /* 0x000fc80000000000 */
[----:B------:R-:W-:-:S04]  /*02b0*/  @P1 FADD R2, R2, R23 ;  /* 0x0000001702021221 */ /* 0x000fc80000000000 */
[----:B------:R-:W-:-:S05]  /*02c0*/  @P1 FADD R25, R2, R25 ;  /* 0x0000001902191221 */ /* 0x000fca0000000000 */
[----:B------:R0:W-:Y:S04]  /*02d0*/  @P1 STG.E desc[UR4][R6.64], R25 ;  /* 0x0000001906001986 */ /* 0x0001e8000c101904 */
[----:B------:R-:W2:Y:S01]  /*02e0*/  @P2 LDG.E R2, desc[UR4][R8.64] ;  /* 0x0000000408022981 */ /* 0x000ea2000c1e1900 */
[----:B------:R-:W-:Y:S01]  /*02f0*/  BSSY.RECONVERGENT B0, `(.L_x_0) ;  /* 0x0000016000007945 */ /* 0x000fe20003800200 */
[----:B--2---:R-:W-:-:S05]  /*0300*/  @P2 FMUL R11, R2, 0.125 ;  /* 0x3e000000020b2820 */ /* 0x004fca0000400000 */
[----:B------:R0:W-:Y:S01]  /*0310*/  @P2 STG.E desc[UR4][R8.64], R11 ;  /* 0x0000000b08002986 */ /* 0x0001e2000c101904 */
[----:B------:R-:W-:Y:S05]  /*0320*/  @!P0 BRA `(.L_x_1) ;  /* 0x0000000000488947 */ /* 0x000fea0003800000 */
[----:B0-----:R-:W0:Y:S01]  /*0330*/  LDC.64 R6, c[0x4][0x8] ;  /* 0x01000200ff067b82 */ /* 0x001e220000000a00 */
[----:B------:R-:W2:Y:S07]  /*0340*/  LDG.E R4, desc[UR4][R4.64] ;  /* 0x0000000404047981 */ /* 0x000eae000c1e1900 */
[----:B------:R-:W1:Y:S01]  /*0350*/  LDC.64 R8, c[0x4][0x18] ;  /* 0x01000600ff087b82 */ /* 0x000e620000000a00 */
[----:B0-----:R-:W-:-:S07]  /*0360*/  IMAD.WIDE.U32 R10, R3, 0x4, R6 ;  /* 0x00000004030a7825 */ /* 0x001fce00078e0006 */
[----:B------:R-:W0:Y:S01]  /*0370*/  LDC.64 R6, c[0x4][0x10] ;  /* 0x01000400ff067b82 */ /* 0x000e220000000a00 */
[----:B------:R-:W2:Y:S01]  /*0380*/  LDG.E R11, desc[UR4][R10.64] ;  /* 0x000000040a0b7981 */ /* 0x000ea2000c1e1900 */
[----:B-1----:R-:W-:-:S04]  /*0390*/  IMAD.WIDE.U32 R8, R3, 0x20, R8 ;  /* 0x0000002003087825 */ /* 0x002fc800078e0008 */
[----:B------:R-:W-:-:S04]  /*03a0*/  IMAD.WIDE R8, R0, 0x4, R8 ;  /* 0x0000000400087825 */ /* 0x000fc800078e0208 */
[----:B0-----:R-:W-:-:S04]  /*03b0*/  IMAD.WIDE.U32 R6, R3, 0x20, R6 ;  /* 0x0000002003067825 */ /* 0x001fc800078e0006 */
[----:B------:R-:W-:-:S04]  /*03c0*/  IMAD.WIDE R6, R0, 0x4, R6 ;  /* 0x0000000400067825 */ /* 0x000fc800078e0206 */
[----:B--2---:R-:W-:-:S04]  /*03d0*/  FADD R13, R4, -R11 ;  /* 0x8000000b040d7221 */ /* 0x004fc80000000000 */
[----:B------:R-:W-:-:S05]  /*03e0*/  FMUL R2, R13, 1.4426950216293334961 ;  /* 0x3fb8aa3b0d027820 */ /* 0x000fca0000400000 */
[----:B------:R-:W-:-:S13]  /*03f0*/  FSETP.GEU.AND P3, PT, R2, -126, PT ;  /* 0xc2fc00000200780b */ /* 0x000fda0003f6e000 */
[----:B------:R-:W-:-:S04]  /*0400*/  @!P3 FMUL R2, R2, 0.5 ;  /* 0x3f0000000202b820 */ /* 0x000fc80000400000 */
[----:B------:R-:W0:Y:S01]  /*0410*/  MUFU.EX2 R15, R2 ;  /* 0x00000002000f7308 */ /* 0x000e220000000800 */
[----:B------:R1:W-:Y:S01]  /*0420*/  STG.E desc[UR4][R6.64], R13 ;  /* 0x0000000d06007986 */ /* 0x0003e2000c101904 */
[----:B0-----:R-:W-:-:S05]  /*0430*/  @!P3 FMUL R15, R15, R15 ;  /* 0x0000000f0f0fb220 */ /* 0x001fca0000400000 */
[----:B------:R1:W-:Y:S02]  /*0440*/  STG.E desc[UR4][R8.64], R15 ;  /* 0x0000000f08007986 */ /* 0x0003e4000c101904 */
.L_x_1:
[----:B------:R-:W-:Y:S05]  /*0450*/  BSYNC.RECONVERGENT B0 ;  /* 0x0000000000007941 */ /* 0x000fea0003800200 */
.L_x_0:
[----:B------:R-:W-:Y:S04]  /*0460*/  BSSY.RECONVERGENT B0, `(.L_x_2) ;  /* 0x0000017000007945 */ /* 0x000fe80003800200 */
[----:B------:R-:W-:Y:S05]  /*0470*/  @!P1 BRA `(.L_x_3) ;  /* 0x0000000000549947 */ /* 0x000fea0003800000 */
[----:B------:R-:W0:Y:S02]  /*0480*/  LDC.64 R4, c[0x4][0x18] ;  /* 0x01000600ff047b82 */ /* 0x000e240000000a00 */
[----:B01----:R-:W-:-:S06]  /*0490*/  IMAD.WIDE.U32 R6, R3, 0x20, R4 ;  /* 0x0000002003067825 */ /* 0x003fcc00078e0004 */
[----:B------:R-:W0:Y:S01]  /*04a0*/  LDC.64 R4, c[0x4][0x20] ;  /* 0x01000800ff047b82 */ /* 0x000e220000000a00 */
[----:B------:R-:W2:Y:S04]  /*04b0*/  LDG.E R2, desc[UR4][R6.64] ;  /* 0x0000000406027981 */ /* 0x000ea8000c1e1900 */
[----:B------:R-:W3:Y:S04]  /*04c0*/  LDG.E R9, desc[UR4][R6.64+0x4] ;  /* 0x0000040406097981 */ /* 0x000ee8000c1e1900 */
[----:B------:R-:W4:Y:S04]  /*04d0*/  LDG.E R11, desc[UR4][R6.64+0x8] ;  /* 0x00000804060b7981 */ /* 0x000f28000c1e1900 */
[----:B------:R-:W5:Y:S04]  /*04e0*/  LDG.E R13, desc[UR4][R6.64+0xc] ;  /* 0x00000c04060d7981 */ /* 0x000f68000c1e1900 */
[----:B------:R-:W5:Y:S04]  /*04f0*/  LDG.E R15, desc[UR4][R6.64+0x10] ;  /* 0x00001004060f7981 */ /* 0x000f68000c1e1900 */
[----:B------:R-:W5:Y:S04]  /*0500*/  LDG.E R17, desc[UR4][R6.64+0x14] ;  /* 0x0000140406117981 */ /* 0x000f68000c1e1900 */
[----:B------:R-:W5:Y:S04]  /*0510*/  LDG.E R19, desc[UR4][R6.64+0x18] ;  /* 0x0000180406137981 */ /* 0x000f68000c1e1900 */
[----:B------:R-:W5:Y:S01]  /*0520*/  LDG.E R21, desc[UR4][R6.64+0x1c] ;  /* 0x00001c0406157981 */ /* 0x000f62000c1e1900 */
[----:B0-----:R-:W-:-:S04]  /*0530*/  IMAD.WIDE.U32 R4, R3, 0x4, R4 ;  /* 0x0000000403047825 */ /* 0x001fc800078e0004 */
[----:B--2---:R-:W-:-:S04]  /*0540*/  FADD R2, RZ, R2 ;  /* 0x00000002ff027221 */ /* 0x004fc80000000000 */
[----:B---3--:R-:W-:-:S04]  /*0550*/  FADD R2, R2, R9 ;  /* 0x0000000902027221 */ /* 0x008fc80000000000 */
[----:B----4-:R-:W-:-:S04]  /*0560*/  FADD R2, R2, R11 ;  /* 0x0000000b02027221 */ /* 0x010fc80000000000 */
[----:B-----5:R-:W-:-:S04]  /*0570*/  FADD R2, R2, R13 ;  /* 0x0000000d02027221 */ /* 0x020fc80000000000 */
[----:B------:R-:W-:-:S04]  /*0580*/  FADD R2, R2, R15 ;  /* 0x0000000f02027221 */ /* 0x000fc80000000000 */
[----:B------:R-:W-:-:S04]  /*0590*/  FADD R2, R2, R17 ;  /* 0x0000001102027221 */ /* 0x000fc80000000000 */
[----:B------:R-:W-:-:S04]  /*05a0*/  FADD R2, R2, R19 ;  /* 0x0000001302027221 */ /* 0x000fc80000000000 */
[----:B------:R-:W-:-:S05]  /*05b0*/  FADD R21, R2, R21 ;  /* 0x0000001502157221 */ /* 0x000fca0000000000 */
[----:B------:R2:W-:Y:S02]  /*05c0*/  STG.E desc[UR4][R4.64], R21 ;  /* 0x0000001504007986 */ /* 0x0005e4000c101904 */
.L_x_3:
[----:B------:R-:W-:Y:S05]  /*05d0*/  BSYNC.RECONVERGENT B0 ;  /* 0x0000000000007941 */ /* 0x000fea0003800200 */
.L_x_2:
[----:B------:R-:W-:Y:S04]  /*05e0*/  BSSY.RECONVERGENT B0, `(.L_x_4) ;  /* 0x000000f000007945 */ /* 0x000fe80003800200 */
[----:B------:R-:W-:Y:S05]  /*05f0*/  @!P2 BRA `(.L_x_5) ;  /* 0x000000000034a947 */ /* 0x000fea0003800000 */
[----:B--2---:R-:W2:Y:S08]  /*0600*/  LDC.64 R4, c[0x4][0x20] ;  /* 0x01000800ff047b82 */ /* 0x004eb00000000a00 */
[----:B01----:R-:W0:Y:S01]  /*0610*/  LDC.64 R6, c[0x4][0x28] ;  /* 0x01000a00ff067b82 */ /* 0x003e220000000a00 */
[----:B--2---:R-:W-:-:S04]  /*0620*/  IMAD.WIDE.U32 R4, R3, 0x4, R4 ;  /* 0x0000000403047825 */ /* 0x004fc800078e0004 */
[----:B------:R-:W-:-:S05]  /*0630*/  IMAD.WIDE R4, R0, 0x4, R4 ;  /* 0x0000000400047825 */ /* 0x000fca00078e0204 */
[----:B------:R-:W2:Y:S01]  /*0640*/  LDG.E R2, desc[UR4][R4.64] ;  /* 0x0000000404027981 */ /* 0x000ea2000c1e1900 */
[----:B0-----:R-:W-:-:S04]  /*0650*/  IMAD.WIDE.U32 R6, R3, 0x4, R6 ;  /* 0x0000000403067825 */ /* 0x001fc800078e0006 */
[----:B------:R-:W-:Y:S01]  /*0660*/  IMAD.WIDE R6, R0, 0x4, R6 ;  /* 0x0000000400067825 */ /* 0x000fe200078e0206 */
[----:B--2---:R-:W-:-:S13]  /*0670*/  FSETP.GEU.AND P1, PT, |R2|, 1.175494350822287508e-38, PT ;  /* 0x008000000200780b */ /* 0x004fda0003f2e200 */
[----:B------:R-:W-:-:S04]  /*0680*/  @!P1 FMUL R2, R2, 16777216 ;  /* 0x4b80000002029820 */ /* 0x000fc80000400000 */
[----:B------:R-:W0:Y:S02]  /*0690*/  MUFU.LG2 R8, R2 ;  /* 0x0000000200087308 */ /* 0x000e240000000c00 */
[----:B0-----:R-:W-:-:S04]  /*06a0*/  @!P1 FADD R8, R8, -24 ;  /* 0xc1c0000008089421 */ /* 0x001fc80000000000 */
[----:B------:R-:W-:-:S05]  /*06b0*/  FMUL R9, R8, 0.69314718246459960938 ;  /* 0x3f31721808097820 */ /* 0x000fca0000400000 */
[----:B------:R3:W-:Y:S02]  /*06c0*/  STG.E desc[UR4][R6.64], R9 ;  /* 0x0000000906007986 */ /* 0x0007e4000c101904 */
.L_x_5:
[----:B------:R-:W-:Y:S05]  /*06d0*/  BSYNC.RECONVERGENT B0 ;  /* 0x0000000000007941 */ /* 0x000fea0003800200 */
.L_x_4:
[----:B------:R-:W-:Y:S05]  /*06e0*/  @!P0 EXIT ;  /* 0x000000000000894d */ /* 0x000fea0003800000 */
[----:B--2---:R-:W2:Y:S08]  /*06f0*/  LDC.64 R4, c[0x4][0x10] ;  /* 0x01000400ff047b82 */ /* 0x004eb00000000a00 */
[----:B01-3--:R-:W0:Y:S01]  /*0700*/  LDC.64 R6, c[0x4][0x28] ;  /* 0x01000a00ff067b82 */ /* 0x00be220000000a00 */
[----:B--2---:R-:W-:-:S04]  /*0710*/  IMAD.WIDE.U32 R4, R3, 0x20, R4 ;  /* 0x0000002003047825 */ /* 0x004fc800078e0004 */
[----:B------:R-:W-:-:S03]  /*0720*/  IMAD.WIDE R8, R0, 0x4, R4 ;  /* 0x0000000400087825 */ /* 0x000fc600078e0204 */
[----:B------:R-:W1:Y:S01]  /*0730*/  LDC.64 R4, c[0x4][0x30] ;  /* 0x01000c00ff047b82 */ /* 0x000e620000000a00 */
[C---:B0-----:R-:W-:Y:S02]  /*0740*/  IMAD.WIDE.U32 R10, R3.reuse, 0x4, R6 ;  /* 0x00000004030a7825 */ /* 0x041fe400078e0006 */
[----:B------:R-:W2:Y:S04]  /*0750*/  LDG.E R8, desc[UR4][R8.64] ;  /* 0x0000000408087981 */ /* 0x000ea8000c1e1900 */
[----:B------:R-:W2:Y:S01]  /*0760*/  LDG.E R11, desc[UR4][R10.64] ;  /* 0x000000040a0b7981 */ /* 0x000ea2000c1e1900 */
[----:B------:R-:W0:Y:S01]  /*0770*/  LDC.64 R6, c[0x0][0x388] ;  /* 0x0000e200ff067b82 */ /* 0x000e220000000a00 */
[C---:B-1----:R-:W-:Y:S01]  /*0780*/  IMAD.WIDE.U32 R4, R3.reuse, 0x20, R4 ;  /* 0x0000002003047825 */ /* 0x042fe200078e0004 */
[----:B------:R-:W-:-:S03]  /*0790*/  LEA R3, R3, R0, 0x3 ;  /* 0x0000000003037211 */ /* 0x000fc600078e18ff */
[----:B------:R-:W-:-:S04]  /*07a0*/  IMAD.WIDE R4, R0, 0x4, R4 ;  /* 0x0000000400047825 */ /* 0x000fc800078e0204 */
[----:B0-----:R-:W-:-:S04]  /*07b0*/  IMAD.WIDE R2, R3, 0x4, R6 ;  /* 0x0000000403027825 */ /* 0x001fc800078e0206 */
[----:B--2---:R-:W-:-:S05]  /*07c0*/  FADD R13, R8, -R11 ;  /* 0x8000000b080d7221 */ /* 0x004fca0000000000 */
[----:B------:R-:W-:Y:S04]  /*07d0*/  STG.E desc[UR4][R4.64], R13 ;  /* 0x0000000d04007986 */ /* 0x000fe8000c101904 */
[----:B------:R-:W-:Y:S01]  /*07e0*/  STG.E desc[UR4][R2.64], R13 ;  /* 0x0000000d02007986 */ /* 0x000fe2000c101904 */
[----:B------:R-:W-:Y:S05]  /*07f0*/  EXIT ;  /* 0x000000000000794d */ /* 0x000fea0003800000 */
.L_x_6:
[----:B------:R-:W-:-:S00]  /*0800*/  BRA `(.L_x_6) ;  /* 0xfffffffc00fc7947 */ /* 0x000fc0000383ffff */
[----:B------:R-:W-:-:S00]  /*0810*/  NOP ;  /* 0x0000000000007918 */ /* 0x000fc00000000000 */
        /* <DEDUP_REMOVED lines=14> */
.L_x_7:


//--------------------- .nv.shared.reserved.0     --------------------------
	.section	.nv.shared.reserved.0,"aw",@nobits
	.weak		__nv_reservedSMEM_offset_0_alias
	.size		__nv_reservedSMEM_offset_0_alias, 0, 64
	.other		__nv_reservedSMEM_offset_0_alias,@"STO_CUDA_RESERVED_SHARED STV_DEFAULT"
__nv_reservedSMEM_offset_0_alias:
	.zero		0
	.zero		64


//--------------------- .nv.global                --------------------------
	.section	.nv.global,"aw",@nobits
	.align	4
.nv.global:
	.type		row_sum,@object
	.size		row_sum,(row_mean - row_sum)
row_sum:
	.zero		32
	.type		row_mean,@object
	.size		row_mean,(log_sum - row_mean)
row_mean:
	.zero		32
	.type		log_sum,@object
	.size		log_sum,(x_shifted - log_sum)
log_sum:
	.zero		32
	.type		x_shifted,@object
	.size		x_shifted,(result - x_shifted)
x_shifted:
	.zero		256
	.type		result,@object
	.size		result,(x - result)
result:
	.zero		256
	.type		x,@object
	.size		x,(exp_x - x)
x:
	.zero		256
	.type		exp_x,@object
	.size		exp_x,(.L_3 - exp_x)
exp_x:
	.zero		256
.L_3:


//--------------------- .nv.constant0._Z20F_log_softmax_kernelPfS_ --------------------------
	.section	.nv.constant0._Z20F_log_softmax_kernelPfS_,"a",@progbits
	.sectionflags	@""
	.align	4
.nv.constant0._Z20F_log_softmax_kernelPfS_:
	.zero		912


//--------------------- SYMBOLS --------------------------

	.type		.nv.reservedSmem.offset0,@object
	.size		.nv.reservedSmem.offset0,0x4
